//
// Generated by NVIDIA NVVM Compiler
//
// Compiler Build ID: CL-36424714
// Cuda compilation tools, release 13.0, V13.0.88
// Based on NVVM 20.0.0
//

.version 9.0
.target sm_100
.address_size 64

	// .globl	_Z8add_tileiPfS_

.visible .entry _Z8add_tileiPfS_(
	.param .u32 _Z8add_tileiPfS__param_0,
	.param .u64 .ptr .align 1 _Z8add_tileiPfS__param_1,
	.param .u64 .ptr .align 1 _Z8add_tileiPfS__param_2
)
{
	.reg .pred 	%p<7>;
	.reg .b32 	%r<31>;
	.reg .b32 	%f<16>;
	.reg .b64 	%rd<18>;

	ld.param.u32 	%r12, [_Z8add_tileiPfS__param_0];
	ld.param.u64 	%rd3, [_Z8add_tileiPfS__param_1];
	ld.param.u64 	%rd4, [_Z8add_tileiPfS__param_2];
	cvta.to.global.u64 	%rd1, %rd4;
	cvta.to.global.u64 	%rd2, %rd3;
	mov.u32 	%r13, %ctaid.x;
	mov.u32 	%r14, %ntid.x;
	mov.u32 	%r15, %tid.x;
	mad.lo.s32 	%r29, %r13, %r14, %r15;
	mov.u32 	%r16, %nctaid.x;
	mul.lo.s32 	%r2, %r14, %r16;
	setp.ge.s32 	%p1, %r29, %r12;
	@%p1 bra 	$L__BB0_7;
	add.s32 	%r17, %r29, %r2;
	max.s32 	%r18, %r12, %r17;
	setp.lt.s32 	%p2, %r17, %r12;
	selp.u32 	%r19, 1, 0, %p2;
	add.s32 	%r20, %r17, %r19;
	sub.s32 	%r21, %r18, %r20;
	div.u32 	%r22, %r21, %r2;
	add.s32 	%r3, %r22, %r19;
	and.b32  	%r23, %r3, 3;
	setp.eq.s32 	%p3, %r23, 3;
	@%p3 bra 	$L__BB0_4;
	add.s32 	%r24, %r3, 1;
	and.b32  	%r25, %r24, 3;
	neg.s32 	%r27, %r25;
$L__BB0_3:
	.pragma "nounroll";
	mul.wide.s32 	%rd5, %r29, 4;
	add.s64 	%rd6, %rd1, %rd5;
	add.s64 	%rd7, %rd2, %rd5;
	ld.global.f32 	%f1, [%rd7];
	ld.global.f32 	%f2, [%rd6];
	add.f32 	%f3, %f1, %f2;
	st.global.f32 	[%rd6], %f3;
	add.s32 	%r29, %r29, %r2;
	add.s32 	%r27, %r27, 1;
	setp.ne.s32 	%p4, %r27, 0;
	@%p4 bra 	$L__BB0_3;
$L__BB0_4:
	setp.lt.u32 	%p5, %r3, 3;
	@%p5 bra 	$L__BB0_7;
	mul.wide.s32 	%rd11, %r2, 4;
	shl.b32 	%r26, %r2, 2;
$L__BB0_6:
	mul.wide.s32 	%rd8, %r29, 4;
	add.s64 	%rd9, %rd2, %rd8;
	ld.global.f32 	%f4, [%rd9];
	add.s64 	%rd10, %rd1, %rd8;
	ld.global.f32 	%f5, [%rd10];
	add.f32 	%f6, %f4, %f5;
	st.global.f32 	[%rd10], %f6;
	add.s64 	%rd12, %rd9, %rd11;
	ld.global.f32 	%f7, [%rd12];
	add.s64 	%rd13, %rd10, %rd11;
	ld.global.f32 	%f8, [%rd13];
	add.f32 	%f9, %f7, %f8;
	st.global.f32 	[%rd13], %f9;
	add.s64 	%rd14, %rd12, %rd11;
	ld.global.f32 	%f10, [%rd14];
	add.s64 	%rd15, %rd13, %rd11;
	ld.global.f32 	%f11, [%rd15];
	add.f32 	%f12, %f10, %f11;
	st.global.f32 	[%rd15], %f12;
	add.s64 	%rd16, %rd14, %rd11;
	ld.global.f32 	%f13, [%rd16];
	add.s64 	%rd17, %rd15, %rd11;
	ld.global.f32 	%f14, [%rd17];
	add.f32 	%f15, %f13, %f14;
	st.global.f32 	[%rd17], %f15;
	add.s32 	%r29, %r26, %r29;
	setp.lt.s32 	%p6, %r29, %r12;
	@%p6 bra 	$L__BB0_6;
$L__BB0_7:
	ret;

}


// ===== COMPILED SASS (sm_100) =====

	.target	sm_100

	.elftype	@"ET_EXEC"


//--------------------- .note.nv.tkinfo           --------------------------
	.section	.note.nv.tkinfo,"",@"SHT_NOTE"
	.sectionflags	@"SHF_NOTE_NV_TKINFO"
	.tkinfo
        /*0018*/ 	.word	0x00000002
        /*0030*/ 	.string	""
        /*0030*/ 	.string	"ptxas"
        /*0030*/ 	.string	"Cuda compilation tools, release 13.0, V13.0.88"
        /*0030*/ 	.string	"Build cuda_13.0.r13.0/compiler.36424714_0"
        /*0030*/ 	.string	"-arch sm_100 -m 64 "



//--------------------- .note.nv.cuinfo           --------------------------
	.section	.note.nv.cuinfo,"",@"SHT_NOTE"
	.sectionflags	@"SHF_NOTE_NV_CUINFO"
        /*0018*/ 	.short	0x0002
        /*001a*/ 	.short	0x0064
        /*001c*/ 	.short	0x0082
	.zero		2


//--------------------- .nv.info                  --------------------------
	.section	.nv.info,"",@"SHT_CUDA_INFO"
	.align	4


	//----- nvinfo : EIATTR_REGCOUNT
	.align		4
        /*0000*/ 	.byte	0x04, 0x2f
        /*0002*/ 	.short	(.L_1 - .L_0)
	.align		4
.L_0:
        /*0004*/ 	.word	index@(_Z8add_tileiPfS_)
        /*0008*/ 	.word	0x00000018


	//----- nvinfo : EIATTR_FRAME_SIZE
	.align		4
.L_1:
        /*000c*/ 	.byte	0x04, 0x11
        /*000e*/ 	.short	(.L_3 - .L_2)
	.align		4
.L_2:
        /*0010*/ 	.word	index@(_Z8add_tileiPfS_)
        /*0014*/ 	.word	0x00000000


	//----- nvinfo : EIATTR_MIN_STACK_SIZE
	.align		4
.L_3:
        /*0018*/ 	.byte	0x04, 0x12
        /*001a*/ 	.short	(.L_5 - .L_4)
	.align		4
.L_4:
        /*001c*/ 	.word	index@(_Z8add_tileiPfS_)
        /*0020*/ 	.word	0x00000000
.L_5:


//--------------------- .nv.compat                --------------------------
	.section	.nv.compat,"",@"SHT_CUDA_COMPAT_INFO"
	.align	4
        /*0000*/ 	.byte	0x02, 0x09, 0x00, 0x00, 0x02, 0x02, 0x01, 0x00, 0x02, 0x05, 0x05, 0x00, 0x03, 0x07, 0x01, 0x01
        /*0010*/ 	.byte	0x02, 0x03, 0x00, 0x00, 0x02, 0x06, 0x01, 0x00, 0x04, 0x0b, 0x08, 0x00, 0x09, 0x00, 0x00, 0x00
        /*0020*/ 	.byte	0x00, 0x00, 0x00, 0x00


//--------------------- .nv.info._Z8add_tileiPfS_ --------------------------
	.section	.nv.info._Z8add_tileiPfS_,"",@"SHT_CUDA_INFO"
	.sectionflags	@""
	.align	4


	//----- nvinfo : EIATTR_CUDA_API_VERSION
	.align		4
        /*0000*/ 	.byte	0x04, 0x37
        /*0002*/ 	.short	(.L_7 - .L_6)
.L_6:
        /*0004*/ 	.word	0x00000082


	//----- nvinfo : EIATTR_KPARAM_INFO
	.align		4
.L_7:
        /*0008*/ 	.byte	0x04, 0x17
        /*000a*/ 	.short	(.L_9 - .L_8)
.L_8:
        /*000c*/ 	.word	0x00000000
        /*0010*/ 	.short	0x0002
        /*0012*/ 	.short	0x0010
        /*0014*/ 	.byte	0x00, 0xf5, 0x21, 0x00


	//----- nvinfo : EIATTR_KPARAM_INFO
	.align		4
.L_9:
        /*0018*/ 	.byte	0x04, 0x17
        /*001a*/ 	.short	(.L_11 - .L_10)
.L_10:
        /*001c*/ 	.word	0x00000000
        /*0020*/ 	.short	0x0001
        /*0022*/ 	.short	0x0008
        /*0024*/ 	.byte	0x00, 0xf5, 0x21, 0x00


	//----- nvinfo : EIATTR_KPARAM_INFO
	.align		4
.L_11:
        /*0028*/ 	.byte	0x04, 0x17
        /*002a*/ 	.short	(.L_13 - .L_12)
.L_12:
        /*002c*/ 	.word	0x00000000
        /*0030*/ 	.short	0x0000
        /*0032*/ 	.short	0x0000
        /*0034*/ 	.byte	0x00, 0xf0, 0x11, 0x00


	//----- nvinfo : EIATTR_SPARSE_MMA_MASK
	.align		4
.L_13:
        /*0038*/ 	.byte	0x03, 0x50
        /*003a*/ 	.short	0x0000


	//----- nvinfo : EIATTR_MAXREG_COUNT
	.align		4
        /*003c*/ 	.byte	0x03, 0x1b
        /*003e*/ 	.short	0x00ff


	//----- nvinfo : EIATTR_MERCURY_ISA_VERSION
	.align		4
        /*0040*/ 	.byte	0x03, 0x5f
        /*0042*/ 	.short	0x0101


	//----- nvinfo : EIATTR_VRC_CTA_INIT_COUNT
	.align		4
        /*0044*/ 	.byte	0x02, 0x4a
	.zero		1
	.zero		1


	//----- nvinfo : EIATTR_EXIT_INSTR_OFFSETS
	.align		4
        /*0048*/ 	.byte	0x04, 0x1c
        /*004a*/ 	.short	(.L_15 - .L_14)


	//   ....[0]....
.L_14:
        /*004c*/ 	.word	0x00000090


	//   ....[1]....
        /*0050*/ 	.word	0x00000380


	//   ....[2]....
        /*0054*/ 	.word	0x00000560


	//----- nvinfo : EIATTR_CRS_STACK_SIZE
	.align		4
.L_15:
        /*0058*/ 	.byte	0x04, 0x1e
        /*005a*/ 	.short	(.L_17 - .L_16)
.L_16:
        /*005c*/ 	.word	0x00000000


	//----- nvinfo : EIATTR_CBANK_PARAM_SIZE
	.align		4
.L_17:
        /*0060*/ 	.byte	0x03, 0x19
        /*0062*/ 	.short	0x0018


	//----- nvinfo : EIATTR_PARAM_CBANK
	.align		4
        /*0064*/ 	.byte	0x04, 0x0a
        /*0066*/ 	.short	(.L_19 - .L_18)
	.align		4
.L_18:
        /*0068*/ 	.word	index@(.nv.constant0._Z8add_tileiPfS_)
        /*006c*/ 	.short	0x0380
        /*006e*/ 	.short	0x0018


	//----- nvinfo : EIATTR_SW_WAR
	.align		4
.L_19:
        /*0070*/ 	.byte	0x04, 0x36
        /*0072*/ 	.short	(.L_21 - .L_20)
.L_20:
        /*0074*/ 	.word	0x00000008
.L_21:


//--------------------- .nv.callgraph             --------------------------
	.section	.nv.callgraph,"",@"SHT_CUDA_CALLGRAPH"
	.align	4
	.sectionentsize	8
	.align		4
        /*0000*/ 	.word	0x00000000
	.align		4
        /*0004*/ 	.word	0xffffffff
	.align		4
        /*0008*/ 	.word	0x00000000
	.align		4
        /*000c*/ 	.word	0xfffffffe
	.align		4
        /*0010*/ 	.word	0x00000000
	.align		4
        /*0014*/ 	.word	0xfffffffd
	.align		4
        /*0018*/ 	.word	0x00000000
	.align		4
        /*001c*/ 	.word	0xfffffffc


//--------------------- .text._Z8add_tileiPfS_    --------------------------
	.section	.text._Z8add_tileiPfS_,"ax",@progbits
	.align	128
        .global         _Z8add_tileiPfS_
        .type           _Z8add_tileiPfS_,@function
        .size           _Z8add_tileiPfS_,(.L_x_5 - _Z8add_tileiPfS_)
        .other          _Z8add_tileiPfS_,@"STO_CUDA_ENTRY STV_DEFAULT"
_Z8add_tileiPfS_:
.text._Z8add_tileiPfS_:
[----:B------:R-:W-:Y:S01]  /*0000*/  LDC R1, c[0x0][0x37c] ;  /* 0x0000df00ff017b82 */ /* 0x000fe20000000800 */
[----:B------:R-:W0:Y:S07]  /*0010*/  S2R R3, SR_TID.X ;  /* 0x0000000000037919 */ /* 0x000e2e0000002100 */
[----:B------:R-:W0:Y:S01]  /*0020*/  S2UR UR4, SR_CTAID.X ;  /* 0x00000000000479c3 */ /* 0x000e220000002500 */
[----:B------:R-:W1:Y:S07]  /*0030*/  LDCU UR6, c[0x0][0x380] ;  /* 0x00007000ff0677ac */ /* 0x000e6e0008000800 */
[----:B------:R-:W0:Y:S01]  /*0040*/  LDC R0, c[0x0][0x360] ;  /* 0x0000d800ff007b82 */ /* 0x000e220000000800 */
[----:B------:R-:W2:Y:S01]  /*0050*/  LDCU UR5, c[0x0][0x370] ;  /* 0x00006e00ff0577ac */ /* 0x000ea20008000800 */
[----:B0-----:R-:W-:-:S02]  /*0060*/  IMAD R3, R0, UR4, R3 ;  /* 0x0000000400037c24 */ /* 0x001fc4000f8e0203 */
[----:B--2---:R-:W-:-:S03]  /*0070*/  IMAD R0, R0, UR5, RZ ;  /* 0x0000000500007c24 */ /* 0x004fc6000f8e02ff */
[----:B-1----:R-:W-:-:S13]  /*0080*/  ISETP.GE.AND P0, PT, R3, UR6, PT ;  /* 0x0000000603007c0c */ /* 0x002fda000bf06270 */
[----:B------:R-:W-:Y:S05]  /*0090*/  @P0 EXIT ;  /* 0x000000000000094d */ /* 0x000fea0003800000 */
[----:B------:R-:W0:Y:S01]  /*00a0*/  I2F.U32.RP R8, R0 ;  /* 0x0000000000087306 */ /* 0x000e220000209000 */
[C---:B------:R-:W-:Y:S01]  /*00b0*/  IMAD.IADD R2, R0.reuse, 0x1, R3 ;  /* 0x0000000100027824 */ /* 0x040fe200078e0203 */
[----:B------:R-:W-:Y:S01]  /*00c0*/  IADD3 R9, PT, PT, RZ, -R0, RZ ;  /* 0x80000000ff097210 */ /* 0x000fe20007ffe0ff */
[----:B------:R-:W1:Y:S01]  /*00d0*/  LDCU.64 UR4, c[0x0][0x358] ;  /* 0x00006b00ff0477ac */ /* 0x000e620008000a00 */
[----:B------:R-:W-:Y:S01]  /*00e0*/  ISETP.NE.U32.AND P2, PT, R0, RZ, PT ;  /* 0x000000ff0000720c */ /* 0x000fe20003f45070 */
[----:B------:R-:W-:Y:S01]  /*00f0*/  BSSY.RECONVERGENT B0, `(.L_x_0) ;  /* 0x0000028000007945 */ /* 0x000fe20003800200 */
[C---:B------:R-:W-:Y:S02]  /*0100*/  ISETP.GE.AND P0, PT, R2.reuse, UR6, PT ;  /* 0x0000000602007c0c */ /* 0x040fe4000bf06270 */
[----:B------:R-:W-:Y:S02]  /*0110*/  VIMNMX R7, PT, PT, R2, UR6, !PT ;  /* 0x0000000602077c48 */ /* 0x000fe4000ffe0100 */
[----:B------:R-:W-:-:S04]  /*0120*/  SEL R6, RZ, 0x1, P0 ;  /* 0x00000001ff067807 */ /* 0x000fc80000000000 */
[----:B------:R-:W-:Y:S01]  /*0130*/  IADD3 R7, PT, PT, R7, -R2, -R6 ;  /* 0x8000000207077210 */ /* 0x000fe20007ffe806 */
[----:B0-----:R-:W0:Y:S02]  /*0140*/  MUFU.RCP R8, R8 ;  /* 0x0000000800087308 */ /* 0x001e240000001000 */
[----:B0-----:R-:W-:-:S06]  /*0150*/  IADD3 R4, PT, PT, R8, 0xffffffe, RZ ;  /* 0x0ffffffe08047810 */ /* 0x001fcc0007ffe0ff */
[----:B------:R0:W2:Y:S02]  /*0160*/  F2I.FTZ.U32.TRUNC.NTZ R5, R4 ;  /* 0x0000000400057305 */ /* 0x0000a4000021f000 */
[----:B0-----:R-:W-:Y:S02]  /*0170*/  HFMA2 R4, -RZ, RZ, 0, 0 ;  /* 0x00000000ff047431 */ /* 0x001fe400000001ff */
[----:B--2---:R-:W-:-:S04]  /*0180*/  IMAD R9, R9, R5, RZ ;  /* 0x0000000509097224 */ /* 0x004fc800078e02ff */
[----:B------:R-:W-:-:S06]  /*0190*/  IMAD.HI.U32 R8, R5, R9, R4 ;  /* 0x0000000905087227 */ /* 0x000fcc00078e0004 */
[----:B------:R-:W-:-:S05]  /*01a0*/  IMAD.HI.U32 R5, R8, R7, RZ ;  /* 0x0000000708057227 */ /* 0x000fca00078e00ff */
[----:B------:R-:W-:-:S05]  /*01b0*/  IADD3 R2, PT, PT, -R5, RZ, RZ ;  /* 0x000000ff05027210 */ /* 0x000fca0007ffe1ff */
[----:B------:R-:W-:-:S05]  /*01c0*/  IMAD R7, R0, R2, R7 ;  /* 0x0000000200077224 */ /* 0x000fca00078e0207 */
[----:B------:R-:W-:-:S13]  /*01d0*/  ISETP.GE.U32.AND P0, PT, R7, R0, PT ;  /* 0x000000000700720c */ /* 0x000fda0003f06070 */
[----:B------:R-:W-:Y:S01]  /*01e0*/  @P0 IMAD.IADD R7, R7, 0x1, -R0 ;  /* 0x0000000107070824 */ /* 0x000fe200078e0a00 */
[----:B------:R-:W-:-:S04]  /*01f0*/  @P0 IADD3 R5, PT, PT, R5, 0x1, RZ ;  /* 0x0000000105050810 */ /* 0x000fc80007ffe0ff */
[----:B------:R-:W-:-:S13]  /*0200*/  ISETP.GE.U32.AND P1, PT, R7, R0, PT ;  /* 0x000000000700720c */ /* 0x000fda0003f26070 */
[----:B------:R-:W-:Y:S02]  /*0210*/  @P1 IADD3 R5, PT, PT, R5, 0x1, RZ ;  /* 0x0000000105051810 */ /* 0x000fe40007ffe0ff */
[----:B------:R-:W-:-:S05]  /*0220*/  @!P2 LOP3.LUT R5, RZ, R0, RZ, 0x33, !PT ;  /* 0x00000000ff05a212 */ /* 0x000fca00078e33ff */
[----:B------:R-:W-:-:S05]  /*0230*/  IMAD.IADD R2, R6, 0x1, R5 ;  /* 0x0000000106027824 */ /* 0x000fca00078e0205 */
[C---:B------:R-:W-:Y:S02]  /*0240*/  LOP3.LUT R4, R2.reuse, 0x3, RZ, 0xc0, !PT ;  /* 0x0000000302047812 */ /* 0x040fe400078ec0ff */
[----:B------:R-:W-:Y:S02]  /*0250*/  ISETP.GE.U32.AND P1, PT, R2, 0x3, PT ;  /* 0x000000030200780c */ /* 0x000fe40003f26070 */
[----:B------:R-:W-:-:S13]  /*0260*/  ISETP.NE.AND P0, PT, R4, 0x3, PT ;  /* 0x000000030400780c */ /* 0x000fda0003f05270 */
[----:B-1----:R-:W-:Y:S05]  /*0270*/  @!P0 BRA `(.L_x_1) ;  /* 0x00000000003c8947 */ /* 0x002fea0003800000 */
[----:B------:R-:W0:Y:S01]  /*0280*/  LDC.64 R8, c[0x0][0x390] ;  /* 0x0000e400ff087b82 */ /* 0x000e220000000a00 */
[----:B------:R-:W-:-:S04]  /*0290*/  IADD3 R2, PT, PT, R2, 0x1, RZ ;  /* 0x0000000102027810 */ /* 0x000fc80007ffe0ff */
[----:B------:R-:W-:-:S03]  /*02a0*/  LOP3.LUT R2, R2, 0x3, RZ, 0xc0, !PT ;  /* 0x0000000302027812 */ /* 0x000fc600078ec0ff */
[----:B------:R-:W1:Y:S01]  /*02b0*/  LDC.64 R10, c[0x0][0x388] ;  /* 0x0000e200ff0a7b82 */ /* 0x000e620000000a00 */
[----:B------:R-:W-:-:S07]  /*02c0*/  IADD3 R2, PT, PT, -R2, RZ, RZ ;  /* 0x000000ff02027210 */ /* 0x000fce0007ffe1ff */
.L_x_2:
[----:B-1----:R-:W-:-:S04]  /*02d0*/  IMAD.WIDE R6, R3, 0x4, R10 ;  /* 0x0000000403067825 */ /* 0x002fc800078e020a */
[----:B0-2---:R-:W-:Y:S02]  /*02e0*/  IMAD.WIDE R4, R3, 0x4, R8 ;  /* 0x0000000403047825 */ /* 0x005fe400078e0208 */
[----:B------:R-:W2:Y:S04]  /*02f0*/  LDG.E R6, desc[UR4][R6.64] ;  /* 0x0000000406067981 */ /* 0x000ea8000c1e1900 */
[----:B------:R-:W2:Y:S01]  /*0300*/  LDG.E R13, desc[UR4][R4.64] ;  /* 0x00000004040d7981 */ /* 0x000ea2000c1e1900 */
[----:B------:R-:W-:Y:S01]  /*0310*/  VIADD R2, R2, 0x1 ;  /* 0x0000000102027836 */ /* 0x000fe20000000000 */
[----:B------:R-:W-:-:S04]  /*0320*/  IADD3 R3, PT, PT, R0, R3, RZ ;  /* 0x0000000300037210 */ /* 0x000fc80007ffe0ff */
[----:B------:R-:W-:Y:S01]  /*0330*/  ISETP.NE.AND P0, PT, R2, RZ, PT ;  /* 0x000000ff0200720c */ /* 0x000fe20003f05270 */
[----:B--2---:R-:W-:-:S05]  /*0340*/  FADD R13, R6, R13 ;  /* 0x0000000d060d7221 */ /* 0x004fca0000000000 */
[----:B------:R2:W-:Y:S07]  /*0350*/  STG.E desc[UR4][R4.64], R13 ;  /* 0x0000000d04007986 */ /* 0x0005ee000c101904 */
[----:B------:R-:W-:Y:S05]  /*0360*/  @P0 BRA `(.L_x_2) ;  /* 0xfffffffc00d80947 */ /* 0x000fea000383ffff */
.L_x_1:
[----:B------:R-:W-:Y:S05]  /*0370*/  BSYNC.RECONVERGENT B0 ;  /* 0x0000000000007941 */ /* 0x000fea0003800200 */
.L_x_0:
[----:B------:R-:W-:Y:S05]  /*0380*/  @!P1 EXIT ;  /* 0x000000000000994d */ /* 0x000fea0003800000 */
.L_x_3:
[----:B-12---:R-:W0:Y:S08]  /*0390*/  LDC.64 R4, c[0x0][0x388] ;  /* 0x0000e200ff047b82 */ /* 0x006e300000000a00 */
[----:B------:R-:W1:Y:S01]  /*03a0*/  LDC.64 R6, c[0x0][0x390] ;  /* 0x0000e400ff067b82 */ /* 0x000e620000000a00 */
[----:B0-----:R-:W-:-:S05]  /*03b0*/  IMAD.WIDE R12, R3, 0x4, R4 ;  /* 0x00000004030c7825 */ /* 0x001fca00078e0204 */
[----:B------:R-:W2:Y:S01]  /*03c0*/  LDG.E R2, desc[UR4][R12.64] ;  /* 0x000000040c027981 */ /* 0x000ea2000c1e1900 */
[----:B-1----:R-:W-:-:S05]  /*03d0*/  IMAD.WIDE R14, R3, 0x4, R6 ;  /* 0x00000004030e7825 */ /* 0x002fca00078e0206 */
[----:B------:R-:W2:Y:S01]  /*03e0*/  LDG.E R5, desc[UR4][R14.64] ;  /* 0x000000040e057981 */ /* 0x000ea2000c1e1900 */
[----:B------:R-:W-:-:S04]  /*03f0*/  IMAD.WIDE R6, R0, 0x4, R14 ;  /* 0x0000000400067825 */ /* 0x000fc800078e020e */
[----:B--2---:R-:W-:Y:S01]  /*0400*/  FADD R17, R2, R5 ;  /* 0x0000000502117221 */ /* 0x004fe20000000000 */
[----:B------:R-:W-:-:S04]  /*0410*/  IMAD.WIDE R4, R0, 0x4, R12 ;  /* 0x0000000400047825 */ /* 0x000fc800078e020c */
[----:B------:R0:W-:Y:S04]  /*0420*/  STG.E desc[UR4][R14.64], R17 ;  /* 0x000000110e007986 */ /* 0x0001e8000c101904 */
[----:B------:R-:W2:Y:S04]  /*0430*/  LDG.E R2, desc[UR4][R4.64] ;  /* 0x0000000404027981 */ /* 0x000ea8000c1e1900 */
[----:B------:R-:W2:Y:S01]  /*0440*/  LDG.E R9, desc[UR4][R6.64] ;  /* 0x0000000406097981 */ /* 0x000ea2000c1e1900 */
[----:B------:R-:W-:-:S04]  /*0450*/  IMAD.WIDE R10, R0, 0x4, R6 ;  /* 0x00000004000a7825 */ /* 0x000fc800078e0206 */
[----:B--2---:R-:W-:Y:S01]  /*0460*/  FADD R19, R2, R9 ;  /* 0x0000000902137221 */ /* 0x004fe20000000000 */
[----:B------:R-:W-:-:S04]  /*0470*/  IMAD.WIDE R8, R0, 0x4, R4 ;  /* 0x0000000400087825 */ /* 0x000fc800078e0204 */
[----:B------:R1:W-:Y:S04]  /*0480*/  STG.E desc[UR4][R6.64], R19 ;  /* 0x0000001306007986 */ /* 0x0003e8000c101904 */
[----:B------:R-:W2:Y:S04]  /*0490*/  LDG.E R2, desc[UR4][R8.64] ;  /* 0x0000000408027981 */ /* 0x000ea8000c1e1900 */
[----:B------:R-:W2:Y:S01]  /*04a0*/  LDG.E R13, desc[UR4][R10.64] ;  /* 0x000000040a0d7981 */ /* 0x000ea2000c1e1900 */
[----:B0-----:R-:W-:-:S04]  /*04b0*/  IMAD.WIDE R14, R0, 0x4, R10 ;  /* 0x00000004000e7825 */ /* 0x001fc800078e020a */
[----:B--2---:R-:W-:Y:S01]  /*04c0*/  FADD R21, R2, R13 ;  /* 0x0000000d02157221 */ /* 0x004fe20000000000 */
[----:B------:R-:W-:-:S04]  /*04d0*/  IMAD.WIDE R12, R0, 0x4, R8 ;  /* 0x00000004000c7825 */ /* 0x000fc800078e0208 */
[----:B------:R1:W-:Y:S04]  /*04e0*/  STG.E desc[UR4][R10.64], R21 ;  /* 0x000000150a007986 */ /* 0x0003e8000c101904 */
[----:B------:R-:W2:Y:S04]  /*04f0*/  LDG.E R12, desc[UR4][R12.64] ;  /* 0x000000040c0c7981 */ /* 0x000ea8000c1e1900 */
[----:B------:R-:W2:Y:S01]  /*0500*/  LDG.E R5, desc[UR4][R14.64] ;  /* 0x000000040e057981 */ /* 0x000ea2000c1e1900 */
[----:B------:R-:W-:-:S04]  /*0510*/  LEA R3, R0, R3, 0x2 ;  /* 0x0000000300037211 */ /* 0x000fc800078e10ff */
[----:B------:R-:W-:Y:S01]  /*0520*/  ISETP.GE.AND P0, PT, R3, UR6, PT ;  /* 0x0000000603007c0c */ /* 0x000fe2000bf06270 */
[----:B--2---:R-:W-:-:S05]  /*0530*/  FADD R5, R12, R5 ;  /* 0x000000050c057221 */ /* 0x004fca0000000000 */
[----:B------:R1:W-:Y:S07]  /*0540*/  STG.E desc[UR4][R14.64], R5 ;  /* 0x000000050e007986 */ /* 0x0003ee000c101904 */
[----:B------:R-:W-:Y:S05]  /*0550*/  @!P0 BRA `(.L_x_3) ;  /* 0xfffffffc008c8947 */ /* 0x000fea000383ffff */
[----:B------:R-:W-:Y:S05]  /*0560*/  EXIT ;  /* 0x000000000000794d */ /* 0x000fea0003800000 */
.L_x_4:
[----:B------:R-:W-:-:S00]  /*0570*/  BRA `(.L_x_4) ;  /* 0xfffffffc00fc7947 */ /* 0x000fc0000383ffff */
[----:B------:R-:W-:-:S00]  /*0580*/  NOP ;  /* 0x0000000000007918 */ /* 0x000fc00000000000 */
[----:B------:R-:W-:-:S00]  /*0590*/  NOP ;  /* 0x0000000000007918 */ /* 0x000fc00000000000 */
[----:B------:R-:W-:-:S00]  /*05a0*/  NOP ;  /* 0x0000000000007918 */ /* 0x000fc00000000000 */
[----:B------:R-:W-:-:S00]  /*05b0*/  NOP ;  /* 0x0000000000007918 */ /* 0x000fc00000000000 */
[----:B------:R-:W-:-:S00]  /*05c0*/  NOP ;  /* 0x0000000000007918 */ /* 0x000fc00000000000 */
[----:B------:R-:W-:-:S00]  /*05d0*/  NOP ;  /* 0x0000000000007918 */ /* 0x000fc00000000000 */
[----:B------:R-:W-:-:S00]  /*05e0*/  NOP ;  /* 0x0000000000007918 */ /* 0x000fc00000000000 */
[----:B------:R-:W-:-:S00]  /*05f0*/  NOP ;  /* 0x0000000000007918 */ /* 0x000fc00000000000 */
.L_x_5:


//--------------------- .nv.shared.reserved.0     --------------------------
	.section	.nv.shared.reserved.0,"aw",@nobits
	.weak		__nv_reservedSMEM_offset_0_alias
	.size		__nv_reservedSMEM_offset_0_alias, 0, 64
	.other		__nv_reservedSMEM_offset_0_alias,@"STO_CUDA_RESERVED_SHARED STV_DEFAULT"
__nv_reservedSMEM_offset_0_alias:
	.zero		0
	.zero		64


//--------------------- .nv.constant0._Z8add_tileiPfS_ --------------------------
	.section	.nv.constant0._Z8add_tileiPfS_,"a",@progbits
	.sectionflags	@""
	.align	4
.nv.constant0._Z8add_tileiPfS_:
	.zero		920


//--------------------- SYMBOLS --------------------------

	.type		.nv.reservedSmem.offset0,@object
	.size		.nv.reservedSmem.offset0,0x4
